	.headerflags	@"EF_CUDA_TEXMODE_UNIFIED EF_CUDA_64BIT_ADDRESS EF_CUDA_ACCELERATORS EF_CUDA_SM90 EF_CUDA_VIRTUAL_SM(EF_CUDA_SM90)"
	.elftype	@"ET_EXEC"


//--------------------- .nv.info                  --------------------------
	.section	.nv.info,"",@"SHT_CUDA_INFO"
	.align	4


	//----- nvinfo : EIATTR_REGCOUNT
	.align		4
        /*0000*/ 	.byte	0x04, 0x2f
        /*0002*/ 	.short	(.L_1 - .L_0)
	.align		4
.L_0:
        /*0004*/ 	.word	index@(triton_poi_fused_add_hardtanh_mul_0)
        /*0008*/ 	.word	0x0000000a


	//----- nvinfo : EIATTR_MIN_STACK_SIZE
	.align		4
.L_1:
        /*000c*/ 	.byte	0x04, 0x12
        /*000e*/ 	.short	(.L_3 - .L_2)
	.align		4
.L_2:
        /*0010*/ 	.word	index@(triton_poi_fused_add_hardtanh_mul_0)
        /*0014*/ 	.word	0x00000000


	//----- nvinfo : EIATTR_FRAME_SIZE
	.align		4
.L_3:
        /*0018*/ 	.byte	0x04, 0x11
        /*001a*/ 	.short	(.L_5 - .L_4)
	.align		4
.L_4:
        /*001c*/ 	.word	index@(triton_poi_fused_add_hardtanh_mul_0)
        /*0020*/ 	.word	0x00000000


	//----- nvinfo : EIATTR_MIN_STACK_SIZE
	.align		4
.L_5:
        /*0024*/ 	.byte	0x04, 0x12
        /*0026*/ 	.short	(.L_7 - .L_6)
	.align		4
.L_6:
        /*0028*/ 	.word	index@(triton_poi_fused_add_hardtanh_mul_0)
        /*002c*/ 	.word	0x00000000
.L_7:


//--------------------- .nv.info.triton_poi_fused_add_hardtanh_mul_0 --------------------------
	.section	.nv.info.triton_poi_fused_add_hardtanh_mul_0,"",@"SHT_CUDA_INFO"
	.sectionflags	@""
	.align	4


	//----- nvinfo : EIATTR_CUDA_API_VERSION
	.align		4
        /*0000*/ 	.byte	0x04, 0x37
        /*0002*/ 	.short	(.L_9 - .L_8)
.L_8:
        /*0004*/ 	.word	0x0000007c


	//----- nvinfo : EIATTR_KPARAM_INFO
	.align		4
.L_9:
        /*0008*/ 	.byte	0x04, 0x17
        /*000a*/ 	.short	(.L_11 - .L_10)
.L_10:
        /*000c*/ 	.word	0x00000000
        /*0010*/ 	.short	0x0002
        /*0012*/ 	.short	0x0010
        /*0014*/ 	.byte	0x00, 0xf0, 0x11, 0x00


	//----- nvinfo : EIATTR_KPARAM_INFO
	.align		4
.L_11:
        /*0018*/ 	.byte	0x04, 0x17
        /*001a*/ 	.short	(.L_13 - .L_12)
.L_12:
        /*001c*/ 	.word	0x00000000
        /*0020*/ 	.short	0x0001
        /*0022*/ 	.short	0x0008
        /*0024*/ 	.byte	0x00, 0xf4, 0x21, 0x00


	//----- nvinfo : EIATTR_KPARAM_INFO
	.align		4
.L_13:
        /*0028*/ 	.byte	0x04, 0x17
        /*002a*/ 	.short	(.L_15 - .L_14)
.L_14:
        /*002c*/ 	.word	0x00000000
        /*0030*/ 	.short	0x0000
        /*0032*/ 	.short	0x0000
        /*0034*/ 	.byte	0x00, 0xf4, 0x21, 0x00


	//----- nvinfo : EIATTR_SPARSE_MMA_MASK
	.align		4
.L_15:
        /*0038*/ 	.byte	0x03, 0x50
        /*003a*/ 	.short	0x0000


	//----- nvinfo : EIATTR_MAXREG_COUNT
	.align		4
        /*003c*/ 	.byte	0x03, 0x1b
        /*003e*/ 	.short	0x00ff


	//----- nvinfo : EIATTR_EXIT_INSTR_OFFSETS
	.align		4
        /*0040*/ 	.byte	0x04, 0x1c
        /*0042*/ 	.short	(.L_17 - .L_16)


	//   ....[0]....
.L_16:
        /*0044*/ 	.word	0x00000170


	//   ....[1]....
        /*0048*/ 	.word	0x00000190


	//----- nvinfo : EIATTR_REQNTID
	.align		4
.L_17:
        /*004c*/ 	.byte	0x04, 0x10
        /*004e*/ 	.short	(.L_19 - .L_18)
.L_18:
        /*0050*/ 	.word	0x00000080
        /*0054*/ 	.word	0x00000001
        /*0058*/ 	.word	0x00000001


	//----- nvinfo : EIATTR_CRS_STACK_SIZE
	.align		4
.L_19:
        /*005c*/ 	.byte	0x04, 0x1e
        /*005e*/ 	.short	(.L_21 - .L_20)
.L_20:
        /*0060*/ 	.word	0x00000000


	//----- nvinfo : EIATTR_CBANK_PARAM_SIZE
	.align		4
.L_21:
        /*0064*/ 	.byte	0x03, 0x19
        /*0066*/ 	.short	0x0014


	//----- nvinfo : EIATTR_PARAM_CBANK
	.align		4
        /*0068*/ 	.byte	0x04, 0x0a
        /*006a*/ 	.short	(.L_23 - .L_22)
	.align		4
.L_22:
        /*006c*/ 	.word	index@(.nv.constant0.triton_poi_fused_add_hardtanh_mul_0)
        /*0070*/ 	.short	0x0210
        /*0072*/ 	.short	0x0014


	//----- nvinfo : EIATTR_SW_WAR
	.align		4
.L_23:
        /*0074*/ 	.byte	0x04, 0x36
        /*0076*/ 	.short	(.L_25 - .L_24)
.L_24:
        /*0078*/ 	.word	0x00000008
.L_25:


//--------------------- .nv.callgraph             --------------------------
	.section	.nv.callgraph,"",@"SHT_CUDA_CALLGRAPH"
	.align	4
	.sectionentsize	8
	.align		4
        /*0000*/ 	.word	0x00000000
	.align		4
        /*0004*/ 	.word	0xffffffff
	.align		4
        /*0008*/ 	.word	0x00000000
	.align		4
        /*000c*/ 	.word	0xfffffffe
	.align		4
        /*0010*/ 	.word	0x00000000
	.align		4
        /*0014*/ 	.word	0xfffffffd
	.align		4
        /*0018*/ 	.word	0x00000000
	.align		4
        /*001c*/ 	.word	0xfffffffc


//--------------------- .text.triton_poi_fused_add_hardtanh_mul_0 --------------------------
	.section	.text.triton_poi_fused_add_hardtanh_mul_0,"ax",@progbits
	.align	128
        .global         triton_poi_fused_add_hardtanh_mul_0
        .type           triton_poi_fused_add_hardtanh_mul_0,@function
        .size           triton_poi_fused_add_hardtanh_mul_0,(.L_x_3 - triton_poi_fused_add_hardtanh_mul_0)
        .other          triton_poi_fused_add_hardtanh_mul_0,@"STO_CUDA_ENTRY STV_DEFAULT"
triton_poi_fused_add_hardtanh_mul_0:
.text.triton_poi_fused_add_hardtanh_mul_0:
[----:B------:R-:W0:Y:S02]  /*0000*/  LDC R1, c[0x0][0x28] ;  /* 0x00000a00ff017b82 */ /* 0x000e240000000800 */
[----:B------:R-:W1:Y:S01]  /*0010*/  S2R R0, SR_TID.X ;  /* 0x0000000000007919 */ /* 0x000e620000002100 */
[----:B------:R-:W-:Y:S01]  /*0020*/  ULDC.64 UR4, c[0x0][0x208] ;  /* 0x0000820000047ab9 */ /* 0x000fe20000000a00 */
[----:B------:R-:W-:Y:S01]  /*0030*/  BSSY B0, `(.L_x_0) ;  /* 0x000000a000007945 */ /* 0x000fe20003800000 */
[----:B------:R-:W-:Y:S01]  /*0040*/  IMAD.MOV.U32 R2, RZ, RZ, RZ ;  /* 0x000000ffff027224 */ /* 0x000fe200078e00ff */
[----:B------:R-:W2:Y:S01]  /*0050*/  S2R R5, SR_CTAID.X ;  /* 0x0000000000057919 */ /* 0x000ea20000002500 */
[----:B-1----:R-:W-:-:S05]  /*0060*/  LOP3.LUT R0, R0, 0x7f, RZ, 0xc0, !PT ;  /* 0x0000007f00007812 */ /* 0x002fca00078ec0ff */
[----:B--2---:R-:W-:-:S05]  /*0070*/  IMAD R5, R5, 0x80, R0 ;  /* 0x0000008005057824 */ /* 0x004fca00078e0200 */
[----:B------:R-:W-:-:S13]  /*0080*/  ISETP.GE.AND P0, PT, R5, 0x100, PT ;  /* 0x000001000500780c */ /* 0x000fda0003f06270 */
[----:B------:R-:W-:Y:S05]  /*0090*/  @P0 BRA `(.L_x_1) ;  /* 0x00000000000c0947 */ /* 0x000fea0003800000 */
[----:B------:R-:W1:Y:S02]  /*00a0*/  LDC.64 R2, c[0x0][0x210] ;  /* 0x00008400ff027b82 */ /* 0x000e640000000a00 */
[----:B-1----:R-:W-:-:S06]  /*00b0*/  IMAD.WIDE R2, R5, 0x4, R2 ;  /* 0x0000000405027825 */ /* 0x002fcc00078e0202 */
[----:B------:R1:W5:Y:S02]  /*00c0*/  LDG.E R2, desc[UR4][R2.64] ;  /* 0x0000000402027981 */ /* 0x000364000c1e1900 */
.L_x_1:
[----:B------:R-:W-:Y:S05]  /*00d0*/  BSYNC B0 ;  /* 0x0000000000007941 */ /* 0x000fea0003800000 */
.L_x_0:
[----:B-----5:R-:W-:Y:S02]  /*00e0*/  FADD R0, R2, 3 ;  /* 0x4040000002007421 */ /* 0x020fe40000000000 */
[----:B-1----:R-:W1:Y:S03]  /*00f0*/  LDC.64 R2, c[0x0][0x218] ;  /* 0x00008600ff027b82 */ /* 0x002e660000000a00 */
[----:B------:R-:W-:-:S04]  /*0100*/  FSETP.GTU.AND P1, PT, R0, RZ, PT ;  /* 0x000000ff0000720b */ /* 0x000fc80003f2c000 */
[----:B------:R-:W-:-:S04]  /*0110*/  FSEL R0, R0, RZ, P1 ;  /* 0x000000ff00007208 */ /* 0x000fc80000800000 */
[C---:B------:R-:W-:Y:S01]  /*0120*/  FSETP.GEU.AND P2, PT, R0.reuse, 6, PT ;  /* 0x40c000000000780b */ /* 0x040fe20003f4e000 */
[C---:B------:R-:W-:Y:S01]  /*0130*/  FMUL R7, R0.reuse, 0.16666667163372039795 ;  /* 0x3e2aaaab00077820 */ /* 0x040fe20000400000 */
[----:B------:R-:W-:Y:S01]  /*0140*/  FSETP.NAN.AND P1, PT, R0, R0, PT ;  /* 0x000000000000720b */ /* 0x000fe20003f28000 */
[----:B-1----:R-:W-:-:S10]  /*0150*/  IMAD.WIDE R2, R5, 0x4, R2 ;  /* 0x0000000405027825 */ /* 0x002fd400078e0202 */
[----:B------:R-:W-:Y:S01]  /*0160*/  @P2 SEL R7, R7, 0x3f800000, P1 ;  /* 0x3f80000007072807 */ /* 0x000fe20000800000 */
[----:B------:R-:W-:Y:S06]  /*0170*/  @P0 EXIT ;  /* 0x000000000000094d */ /* 0x000fec0003800000 */
[----:B------:R-:W-:Y:S01]  /*0180*/  STG.E desc[UR4][R2.64], R7 ;  /* 0x0000000702007986 */ /* 0x000fe2000c101904 */
[----:B------:R-:W-:Y:S05]  /*0190*/  EXIT ;  /* 0x000000000000794d */ /* 0x000fea0003800000 */
.L_x_2:
[----:B------:R-:W-:-:S00]  /*01a0*/  BRA `(.L_x_2) ;  /* 0xfffffffc00fc7947 */ /* 0x000fc0000383ffff */
[----:B------:R-:W-:-:S00]  /*01b0*/  NOP ;  /* 0x0000000000007918 */ /* 0x000fc00000000000 */
        /* <DEDUP_REMOVED lines=12> */
.L_x_3:


//--------------------- .nv.constant0.triton_poi_fused_add_hardtanh_mul_0 --------------------------
	.section	.nv.constant0.triton_poi_fused_add_hardtanh_mul_0,"a",@progbits
	.sectionflags	@""
	.align	4
.nv.constant0.triton_poi_fused_add_hardtanh_mul_0:
	.zero		548
